//
// Generated by NVIDIA NVVM Compiler
//
// Compiler Build ID: CL-36424714
// Cuda compilation tools, release 13.0, V13.0.88
// Based on NVVM 20.0.0
//

.version 9.0
.target sm_100
.address_size 64

	// .globl	_Z32k_fill_array_ascendingly2D_fieldI6float2EviiiPT_ii

.visible .entry _Z32k_fill_array_ascendingly2D_fieldI6float2EviiiPT_ii(
	.param .u32 _Z32k_fill_array_ascendingly2D_fieldI6float2EviiiPT_ii_param_0,
	.param .u32 _Z32k_fill_array_ascendingly2D_fieldI6float2EviiiPT_ii_param_1,
	.param .u32 _Z32k_fill_array_ascendingly2D_fieldI6float2EviiiPT_ii_param_2,
	.param .u64 .ptr .align 1 _Z32k_fill_array_ascendingly2D_fieldI6float2EviiiPT_ii_param_3,
	.param .u32 _Z32k_fill_array_ascendingly2D_fieldI6float2EviiiPT_ii_param_4,
	.param .u32 _Z32k_fill_array_ascendingly2D_fieldI6float2EviiiPT_ii_param_5
)
{
	.reg .pred 	%p<5>;
	.reg .b32 	%r<34>;
	.reg .b32 	%f<2>;
	.reg .b64 	%rd<9>;

	ld.param.u32 	%r20, [_Z32k_fill_array_ascendingly2D_fieldI6float2EviiiPT_ii_param_0];
	ld.param.u32 	%r16, [_Z32k_fill_array_ascendingly2D_fieldI6float2EviiiPT_ii_param_1];
	ld.param.u32 	%r17, [_Z32k_fill_array_ascendingly2D_fieldI6float2EviiiPT_ii_param_2];
	ld.param.u64 	%rd4, [_Z32k_fill_array_ascendingly2D_fieldI6float2EviiiPT_ii_param_3];
	ld.param.u32 	%r18, [_Z32k_fill_array_ascendingly2D_fieldI6float2EviiiPT_ii_param_4];
	ld.param.u32 	%r19, [_Z32k_fill_array_ascendingly2D_fieldI6float2EviiiPT_ii_param_5];
	mov.u32 	%r21, %ctaid.y;
	mov.u32 	%r1, %ntid.y;
	mov.u32 	%r22, %tid.y;
	mad.lo.s32 	%r32, %r21, %r1, %r22;
	shl.b32 	%r3, %r17, 1;
	sub.s32 	%r4, %r20, %r3;
	setp.ge.s32 	%p1, %r32, %r4;
	@%p1 bra 	$L__BB0_6;
	mov.u32 	%r23, %ctaid.x;
	mov.u32 	%r24, %ntid.x;
	mov.u32 	%r25, %tid.x;
	mad.lo.s32 	%r26, %r23, %r24, %r25;
	add.s32 	%r5, %r26, %r17;
	sub.s32 	%r6, %r16, %r17;
	sub.s32 	%r7, %r16, %r3;
	sub.s32 	%r27, %r19, %r17;
	add.s32 	%r8, %r27, 1;
	mov.u32 	%r28, %nctaid.y;
	mul.lo.s32 	%r9, %r28, %r24;
	mul.lo.s32 	%r10, %r28, %r1;
	mul.lo.s32 	%r29, %r18, %r17;
	cvt.s64.s32 	%rd1, %r29;
	cvta.to.global.u64 	%rd2, %rd4;
$L__BB0_2:
	setp.ge.s32 	%p2, %r5, %r6;
	@%p2 bra 	$L__BB0_5;
	mad.lo.s32 	%r12, %r32, %r7, %r8;
	mul.lo.s32 	%r30, %r32, %r18;
	cvt.s64.s32 	%rd5, %r30;
	add.s64 	%rd6, %rd5, %rd1;
	add.s64 	%rd3, %rd2, %rd6;
	mov.u32 	%r33, %r5;
$L__BB0_4:
	add.s32 	%r31, %r12, %r33;
	cvt.rn.f32.s32 	%f1, %r31;
	mul.wide.s32 	%rd7, %r33, 8;
	add.s64 	%rd8, %rd3, %rd7;
	st.global.v2.f32 	[%rd8], {%f1, %f1};
	add.s32 	%r33, %r33, %r9;
	setp.lt.s32 	%p3, %r33, %r6;
	@%p3 bra 	$L__BB0_4;
$L__BB0_5:
	add.s32 	%r32, %r32, %r10;
	setp.lt.s32 	%p4, %r32, %r4;
	@%p4 bra 	$L__BB0_2;
$L__BB0_6:
	ret;

}
	// .globl	_Z24k_fill_array_ascendinglyIfEviPT_ii
.visible .entry _Z24k_fill_array_ascendinglyIfEviPT_ii(
	.param .u32 _Z24k_fill_array_ascendinglyIfEviPT_ii_param_0,
	.param .u64 .ptr .align 1 _Z24k_fill_array_ascendinglyIfEviPT_ii_param_1,
	.param .u32 _Z24k_fill_array_ascendinglyIfEviPT_ii_param_2,
	.param .u32 _Z24k_fill_array_ascendinglyIfEviPT_ii_param_3
)
{
	.reg .pred 	%p<3>;
	.reg .b32 	%r<20>;
	.reg .b32 	%f<2>;
	.reg .b64 	%rd<5>;

	ld.param.u32 	%r8, [_Z24k_fill_array_ascendinglyIfEviPT_ii_param_0];
	ld.param.u64 	%rd2, [_Z24k_fill_array_ascendinglyIfEviPT_ii_param_1];
	ld.param.u32 	%r9, [_Z24k_fill_array_ascendinglyIfEviPT_ii_param_3];
	setp.lt.s32 	%p1, %r8, 1;
	@%p1 bra 	$L__BB1_3;
	mov.u32 	%r11, %ntid.x;
	add.s32 	%r1, %r9, 1;
	mov.u32 	%r12, %nctaid.x;
	mul.lo.s32 	%r2, %r12, %r11;
	mov.u32 	%r13, %ctaid.x;
	mov.u32 	%r14, %ctaid.y;
	add.s32 	%r15, %r14, %r13;
	mov.u32 	%r16, %tid.x;
	mad.lo.s32 	%r19, %r15, %r11, %r16;
	cvta.to.global.u64 	%rd1, %rd2;
	mov.b32 	%r18, 0;
$L__BB1_2:
	add.s32 	%r19, %r18, %r19;
	add.s32 	%r17, %r1, %r19;
	cvt.rn.f32.s32 	%f1, %r17;
	mul.wide.s32 	%rd3, %r19, 4;
	add.s64 	%rd4, %rd1, %rd3;
	st.global.f32 	[%rd4], %f1;
	add.s32 	%r18, %r18, %r2;
	setp.lt.s32 	%p2, %r18, %r8;
	@%p2 bra 	$L__BB1_2;
$L__BB1_3:
	ret;

}
	// .globl	_Z25k_fill_array_descendinglyIfEviPT_ii
.visible .entry _Z25k_fill_array_descendinglyIfEviPT_ii(
	.param .u32 _Z25k_fill_array_descendinglyIfEviPT_ii_param_0,
	.param .u64 .ptr .align 1 _Z25k_fill_array_descendinglyIfEviPT_ii_param_1,
	.param .u32 _Z25k_fill_array_descendinglyIfEviPT_ii_param_2,
	.param .u32 _Z25k_fill_array_descendinglyIfEviPT_ii_param_3
)
{
	.reg .pred 	%p<3>;
	.reg .b32 	%r<20>;
	.reg .b32 	%f<2>;
	.reg .b64 	%rd<5>;

	ld.param.u32 	%r8, [_Z25k_fill_array_descendinglyIfEviPT_ii_param_0];
	ld.param.u64 	%rd2, [_Z25k_fill_array_descendinglyIfEviPT_ii_param_1];
	ld.param.u32 	%r9, [_Z25k_fill_array_descendinglyIfEviPT_ii_param_3];
	setp.lt.s32 	%p1, %r8, 1;
	@%p1 bra 	$L__BB2_3;
	mov.u32 	%r11, %ntid.x;
	add.s32 	%r1, %r9, %r8;
	mov.u32 	%r12, %nctaid.x;
	mul.lo.s32 	%r2, %r12, %r11;
	mov.u32 	%r13, %ctaid.x;
	mov.u32 	%r14, %ctaid.y;
	add.s32 	%r15, %r14, %r13;
	mov.u32 	%r16, %tid.x;
	mad.lo.s32 	%r19, %r15, %r11, %r16;
	cvta.to.global.u64 	%rd1, %rd2;
	mov.b32 	%r18, 0;
$L__BB2_2:
	add.s32 	%r19, %r18, %r19;
	sub.s32 	%r17, %r1, %r19;
	cvt.rn.f32.s32 	%f1, %r17;
	mul.wide.s32 	%rd3, %r19, 4;
	add.s64 	%rd4, %rd1, %rd3;
	st.global.f32 	[%rd4], %f1;
	add.s32 	%r18, %r18, %r2;
	setp.lt.s32 	%p2, %r18, %r8;
	@%p2 bra 	$L__BB2_2;
$L__BB2_3:
	ret;

}
	// .globl	_Z25k_fill_array_descendinglyIdEviPT_ii
.visible .entry _Z25k_fill_array_descendinglyIdEviPT_ii(
	.param .u32 _Z25k_fill_array_descendinglyIdEviPT_ii_param_0,
	.param .u64 .ptr .align 1 _Z25k_fill_array_descendinglyIdEviPT_ii_param_1,
	.param .u32 _Z25k_fill_array_descendinglyIdEviPT_ii_param_2,
	.param .u32 _Z25k_fill_array_descendinglyIdEviPT_ii_param_3
)
{
	.reg .pred 	%p<3>;
	.reg .b32 	%r<20>;
	.reg .b64 	%rd<5>;
	.reg .b64 	%fd<2>;

	ld.param.u32 	%r8, [_Z25k_fill_array_descendinglyIdEviPT_ii_param_0];
	ld.param.u64 	%rd2, [_Z25k_fill_array_descendinglyIdEviPT_ii_param_1];
	ld.param.u32 	%r9, [_Z25k_fill_array_descendinglyIdEviPT_ii_param_3];
	setp.lt.s32 	%p1, %r8, 1;
	@%p1 bra 	$L__BB3_3;
	mov.u32 	%r11, %ntid.x;
	add.s32 	%r1, %r9, %r8;
	mov.u32 	%r12, %nctaid.x;
	mul.lo.s32 	%r2, %r12, %r11;
	mov.u32 	%r13, %ctaid.x;
	mov.u32 	%r14, %ctaid.y;
	add.s32 	%r15, %r14, %r13;
	mov.u32 	%r16, %tid.x;
	mad.lo.s32 	%r19, %r15, %r11, %r16;
	cvta.to.global.u64 	%rd1, %rd2;
	mov.b32 	%r18, 0;
$L__BB3_2:
	add.s32 	%r19, %r18, %r19;
	sub.s32 	%r17, %r1, %r19;
	cvt.rn.f64.s32 	%fd1, %r17;
	mul.wide.s32 	%rd3, %r19, 8;
	add.s64 	%rd4, %rd1, %rd3;
	st.global.f64 	[%rd4], %fd1;
	add.s32 	%r18, %r18, %r2;
	setp.lt.s32 	%p2, %r18, %r8;
	@%p2 bra 	$L__BB3_2;
$L__BB3_3:
	ret;

}


// ===== COMPILED SASS (sm_100) =====

	.target	sm_100

	.elftype	@"ET_EXEC"


//--------------------- .note.nv.tkinfo           --------------------------
	.section	.note.nv.tkinfo,"",@"SHT_NOTE"
	.sectionflags	@"SHF_NOTE_NV_TKINFO"
	.tkinfo
        /*0018*/ 	.word	0x00000002
        /*0030*/ 	.string	""
        /*0030*/ 	.string	"ptxas"
        /*0030*/ 	.string	"Cuda compilation tools, release 13.0, V13.0.88"
        /*0030*/ 	.string	"Build cuda_13.0.r13.0/compiler.36424714_0"
        /*0030*/ 	.string	"-arch sm_100 -m 64 "



//--------------------- .note.nv.cuinfo           --------------------------
	.section	.note.nv.cuinfo,"",@"SHT_NOTE"
	.sectionflags	@"SHF_NOTE_NV_CUINFO"
        /*0018*/ 	.short	0x0002
        /*001a*/ 	.short	0x0064
        /*001c*/ 	.short	0x0082
	.zero		2


//--------------------- .nv.info                  --------------------------
	.section	.nv.info,"",@"SHT_CUDA_INFO"
	.align	4


	//----- nvinfo : EIATTR_REGCOUNT
	.align		4
        /*0000*/ 	.byte	0x04, 0x2f
        /*0002*/ 	.short	(.L_1 - .L_0)
	.align		4
.L_0:
        /*0004*/ 	.word	index@(_Z32k_fill_array_ascendingly2D_fieldI6float2EviiiPT_ii)
        /*0008*/ 	.word	0x00000014


	//----- nvinfo : EIATTR_FRAME_SIZE
	.align		4
.L_1:
        /*000c*/ 	.byte	0x04, 0x11
        /*000e*/ 	.short	(.L_3 - .L_2)
	.align		4
.L_2:
        /*0010*/ 	.word	index@(_Z32k_fill_array_ascendingly2D_fieldI6float2EviiiPT_ii)
        /*0014*/ 	.word	0x00000000


	//----- nvinfo : EIATTR_REGCOUNT
	.align		4
.L_3:
        /*0018*/ 	.byte	0x04, 0x2f
        /*001a*/ 	.short	(.L_5 - .L_4)
	.align		4
.L_4:
        /*001c*/ 	.word	index@(_Z24k_fill_array_ascendinglyIfEviPT_ii)
        /*0020*/ 	.word	0x0000000c


	//----- nvinfo : EIATTR_FRAME_SIZE
	.align		4
.L_5:
        /*0024*/ 	.byte	0x04, 0x11
        /*0026*/ 	.short	(.L_7 - .L_6)
	.align		4
.L_6:
        /*0028*/ 	.word	index@(_Z24k_fill_array_ascendinglyIfEviPT_ii)
        /*002c*/ 	.word	0x00000000


	//----- nvinfo : EIATTR_REGCOUNT
	.align		4
.L_7:
        /*0030*/ 	.byte	0x04, 0x2f
        /*0032*/ 	.short	(.L_9 - .L_8)
	.align		4
.L_8:
        /*0034*/ 	.word	index@(_Z25k_fill_array_descendinglyIfEviPT_ii)
        /*0038*/ 	.word	0x0000000c


	//----- nvinfo : EIATTR_FRAME_SIZE
	.align		4
.L_9:
        /*003c*/ 	.byte	0x04, 0x11
        /*003e*/ 	.short	(.L_11 - .L_10)
	.align		4
.L_10:
        /*0040*/ 	.word	index@(_Z25k_fill_array_descendinglyIfEviPT_ii)
        /*0044*/ 	.word	0x00000000


	//----- nvinfo : EIATTR_REGCOUNT
	.align		4
.L_11:
        /*0048*/ 	.byte	0x04, 0x2f
        /*004a*/ 	.short	(.L_13 - .L_12)
	.align		4
.L_12:
        /*004c*/ 	.word	index@(_Z25k_fill_array_descendinglyIdEviPT_ii)
        /*0050*/ 	.word	0x0000000c


	//----- nvinfo : EIATTR_FRAME_SIZE
	.align		4
.L_13:
        /*0054*/ 	.byte	0x04, 0x11
        /*0056*/ 	.short	(.L_15 - .L_14)
	.align		4
.L_14:
        /*0058*/ 	.word	index@(_Z25k_fill_array_descendinglyIdEviPT_ii)
        /*005c*/ 	.word	0x00000000


	//----- nvinfo : EIATTR_MIN_STACK_SIZE
	.align		4
.L_15:
        /*0060*/ 	.byte	0x04, 0x12
        /*0062*/ 	.short	(.L_17 - .L_16)
	.align		4
.L_16:
        /*0064*/ 	.word	index@(_Z25k_fill_array_descendinglyIdEviPT_ii)
        /*0068*/ 	.word	0x00000000


	//----- nvinfo : EIATTR_MIN_STACK_SIZE
	.align		4
.L_17:
        /*006c*/ 	.byte	0x04, 0x12
        /*006e*/ 	.short	(.L_19 - .L_18)
	.align		4
.L_18:
        /*0070*/ 	.word	index@(_Z25k_fill_array_descendinglyIfEviPT_ii)
        /*0074*/ 	.word	0x00000000


	//----- nvinfo : EIATTR_MIN_STACK_SIZE
	.align		4
.L_19:
        /*0078*/ 	.byte	0x04, 0x12
        /*007a*/ 	.short	(.L_21 - .L_20)
	.align		4
.L_20:
        /*007c*/ 	.word	index@(_Z24k_fill_array_ascendinglyIfEviPT_ii)
        /*0080*/ 	.word	0x00000000


	//----- nvinfo : EIATTR_MIN_STACK_SIZE
	.align		4
.L_21:
        /*0084*/ 	.byte	0x04, 0x12
        /*0086*/ 	.short	(.L_23 - .L_22)
	.align		4
.L_22:
        /*0088*/ 	.word	index@(_Z32k_fill_array_ascendingly2D_fieldI6float2EviiiPT_ii)
        /*008c*/ 	.word	0x00000000
.L_23:


//--------------------- .nv.compat                --------------------------
	.section	.nv.compat,"",@"SHT_CUDA_COMPAT_INFO"
	.align	4
        /*0000*/ 	.byte	0x02, 0x09, 0x00, 0x00, 0x02, 0x02, 0x01, 0x00, 0x02, 0x05, 0x05, 0x00, 0x03, 0x07, 0x01, 0x01
        /*0010*/ 	.byte	0x02, 0x03, 0x00, 0x00, 0x02, 0x06, 0x01, 0x00, 0x04, 0x0b, 0x08, 0x00, 0x09, 0x00, 0x00, 0x00
        /*0020*/ 	.byte	0x00, 0x00, 0x00, 0x00


//--------------------- .nv.info._Z25k_fill_array_descendinglyIdEviPT_ii --------------------------
	.section	.nv.info._Z25k_fill_array_descendinglyIdEviPT_ii,"",@"SHT_CUDA_INFO"
	.sectionflags	@""
	.align	4


	//----- nvinfo : EIATTR_CUDA_API_VERSION
	.align		4
        /*0000*/ 	.byte	0x04, 0x37
        /*0002*/ 	.short	(.L_25 - .L_24)
.L_24:
        /*0004*/ 	.word	0x00000082


	//----- nvinfo : EIATTR_KPARAM_INFO
	.align		4
.L_25:
        /*0008*/ 	.byte	0x04, 0x17
        /*000a*/ 	.short	(.L_27 - .L_26)
.L_26:
        /*000c*/ 	.word	0x00000000
        /*0010*/ 	.short	0x0003
        /*0012*/ 	.short	0x0014
        /*0014*/ 	.byte	0x00, 0xf0, 0x11, 0x00


	//----- nvinfo : EIATTR_KPARAM_INFO
	.align		4
.L_27:
        /*0018*/ 	.byte	0x04, 0x17
        /*001a*/ 	.short	(.L_29 - .L_28)
.L_28:
        /*001c*/ 	.word	0x00000000
        /*0020*/ 	.short	0x0002
        /*0022*/ 	.short	0x0010
        /*0024*/ 	.byte	0x00, 0xf0, 0x11, 0x00


	//----- nvinfo : EIATTR_KPARAM_INFO
	.align		4
.L_29:
        /*0028*/ 	.byte	0x04, 0x17
        /*002a*/ 	.short	(.L_31 - .L_30)
.L_30:
        /*002c*/ 	.word	0x00000000
        /*0030*/ 	.short	0x0001
        /*0032*/ 	.short	0x0008
        /*0034*/ 	.byte	0x00, 0xf5, 0x21, 0x00


	//----- nvinfo : EIATTR_KPARAM_INFO
	.align		4
.L_31:
        /*0038*/ 	.byte	0x04, 0x17
        /*003a*/ 	.short	(.L_33 - .L_32)
.L_32:
        /*003c*/ 	.word	0x00000000
        /*0040*/ 	.short	0x0000
        /*0042*/ 	.short	0x0000
        /*0044*/ 	.byte	0x00, 0xf0, 0x11, 0x00


	//----- nvinfo : EIATTR_SPARSE_MMA_MASK
	.align		4
.L_33:
        /*0048*/ 	.byte	0x03, 0x50
        /*004a*/ 	.short	0x0000


	//----- nvinfo : EIATTR_MAXREG_COUNT
	.align		4
        /*004c*/ 	.byte	0x03, 0x1b
        /*004e*/ 	.short	0x00ff


	//----- nvinfo : EIATTR_MERCURY_ISA_VERSION
	.align		4
        /*0050*/ 	.byte	0x03, 0x5f
        /*0052*/ 	.short	0x0101


	//----- nvinfo : EIATTR_VRC_CTA_INIT_COUNT
	.align		4
        /*0054*/ 	.byte	0x02, 0x4a
	.zero		1
	.zero		1


	//----- nvinfo : EIATTR_EXIT_INSTR_OFFSETS
	.align		4
        /*0058*/ 	.byte	0x04, 0x1c
        /*005a*/ 	.short	(.L_35 - .L_34)


	//   ....[0]....
.L_34:
        /*005c*/ 	.word	0x00000030


	//   ....[1]....
        /*0060*/ 	.word	0x00000180


	//----- nvinfo : EIATTR_CBANK_PARAM_SIZE
	.align		4
.L_35:
        /*0064*/ 	.byte	0x03, 0x19
        /*0066*/ 	.short	0x0018


	//----- nvinfo : EIATTR_PARAM_CBANK
	.align		4
        /*0068*/ 	.byte	0x04, 0x0a
        /*006a*/ 	.short	(.L_37 - .L_36)
	.align		4
.L_36:
        /*006c*/ 	.word	index@(.nv.constant0._Z25k_fill_array_descendinglyIdEviPT_ii)
        /*0070*/ 	.short	0x0380
        /*0072*/ 	.short	0x0018


	//----- nvinfo : EIATTR_SW_WAR
	.align		4
.L_37:
        /*0074*/ 	.byte	0x04, 0x36
        /*0076*/ 	.short	(.L_39 - .L_38)
.L_38:
        /*0078*/ 	.word	0x00000008
.L_39:


//--------------------- .nv.info._Z25k_fill_array_descendinglyIfEviPT_ii --------------------------
	.section	.nv.info._Z25k_fill_array_descendinglyIfEviPT_ii,"",@"SHT_CUDA_INFO"
	.sectionflags	@""
	.align	4


	//----- nvinfo : EIATTR_CUDA_API_VERSION
	.align		4
        /*0000*/ 	.byte	0x04, 0x37
        /*0002*/ 	.short	(.L_41 - .L_40)
.L_40:
        /*0004*/ 	.word	0x00000082


	//----- nvinfo : EIATTR_KPARAM_INFO
	.align		4
.L_41:
        /*0008*/ 	.byte	0x04, 0x17
        /*000a*/ 	.short	(.L_43 - .L_42)
.L_42:
        /*000c*/ 	.word	0x00000000
        /*0010*/ 	.short	0x0003
        /*0012*/ 	.short	0x0014
        /*0014*/ 	.byte	0x00, 0xf0, 0x11, 0x00


	//----- nvinfo : EIATTR_KPARAM_INFO
	.align		4
.L_43:
        /*0018*/ 	.byte	0x04, 0x17
        /*001a*/ 	.short	(.L_45 - .L_44)
.L_44:
        /*001c*/ 	.word	0x00000000
        /*0020*/ 	.short	0x0002
        /*0022*/ 	.short	0x0010
        /*0024*/ 	.byte	0x00, 0xf0, 0x11, 0x00


	//----- nvinfo : EIATTR_KPARAM_INFO
	.align		4
.L_45:
        /*0028*/ 	.byte	0x04, 0x17
        /*002a*/ 	.short	(.L_47 - .L_46)
.L_46:
        /*002c*/ 	.word	0x00000000
        /*0030*/ 	.short	0x0001
        /*0032*/ 	.short	0x0008
        /*0034*/ 	.byte	0x00, 0xf5, 0x21, 0x00


	//----- nvinfo : EIATTR_KPARAM_INFO
	.align		4
.L_47:
        /*0038*/ 	.byte	0x04, 0x17
        /*003a*/ 	.short	(.L_49 - .L_48)
.L_48:
        /*003c*/ 	.word	0x00000000
        /*0040*/ 	.short	0x0000
        /*0042*/ 	.short	0x0000
        /*0044*/ 	.byte	0x00, 0xf0, 0x11, 0x00


	//----- nvinfo : EIATTR_SPARSE_MMA_MASK
	.align		4
.L_49:
        /*0048*/ 	.byte	0x03, 0x50
        /*004a*/ 	.short	0x0000


	//----- nvinfo : EIATTR_MAXREG_COUNT
	.align		4
        /*004c*/ 	.byte	0x03, 0x1b
        /*004e*/ 	.short	0x00ff


	//----- nvinfo : EIATTR_MERCURY_ISA_VERSION
	.align		4
        /*0050*/ 	.byte	0x03, 0x5f
        /*0052*/ 	.short	0x0101


	//----- nvinfo : EIATTR_VRC_CTA_INIT_COUNT
	.align		4
        /*0054*/ 	.byte	0x02, 0x4a
	.zero		1
	.zero		1


	//----- nvinfo : EIATTR_EXIT_INSTR_OFFSETS
	.align		4
        /*0058*/ 	.byte	0x04, 0x1c
        /*005a*/ 	.short	(.L_51 - .L_50)


	//   ....[0]....
.L_50:
        /*005c*/ 	.word	0x00000030


	//   ....[1]....
        /*0060*/ 	.word	0x00000180


	//----- nvinfo : EIATTR_CBANK_PARAM_SIZE
	.align		4
.L_51:
        /*0064*/ 	.byte	0x03, 0x19
        /*0066*/ 	.short	0x0018


	//----- nvinfo : EIATTR_PARAM_CBANK
	.align		4
        /*0068*/ 	.byte	0x04, 0x0a
        /*006a*/ 	.short	(.L_53 - .L_52)
	.align		4
.L_52:
        /*006c*/ 	.word	index@(.nv.constant0._Z25k_fill_array_descendinglyIfEviPT_ii)
        /*0070*/ 	.short	0x0380
        /*0072*/ 	.short	0x0018


	//----- nvinfo : EIATTR_SW_WAR
	.align		4
.L_53:
        /*0074*/ 	.byte	0x04, 0x36
        /*0076*/ 	.short	(.L_55 - .L_54)
.L_54:
        /*0078*/ 	.word	0x00000008
.L_55:


//--------------------- .nv.info._Z24k_fill_array_ascendinglyIfEviPT_ii --------------------------
	.section	.nv.info._Z24k_fill_array_ascendinglyIfEviPT_ii,"",@"SHT_CUDA_INFO"
	.sectionflags	@""
	.align	4


	//----- nvinfo : EIATTR_CUDA_API_VERSION
	.align		4
        /*0000*/ 	.byte	0x04, 0x37
        /*0002*/ 	.short	(.L_57 - .L_56)
.L_56:
        /*0004*/ 	.word	0x00000082


	//----- nvinfo : EIATTR_KPARAM_INFO
	.align		4
.L_57:
        /*0008*/ 	.byte	0x04, 0x17
        /*000a*/ 	.short	(.L_59 - .L_58)
.L_58:
        /*000c*/ 	.word	0x00000000
        /*0010*/ 	.short	0x0003
        /*0012*/ 	.short	0x0014
        /*0014*/ 	.byte	0x00, 0xf0, 0x11, 0x00


	//----- nvinfo : EIATTR_KPARAM_INFO
	.align		4
.L_59:
        /*0018*/ 	.byte	0x04, 0x17
        /*001a*/ 	.short	(.L_61 - .L_60)
.L_60:
        /*001c*/ 	.word	0x00000000
        /*0020*/ 	.short	0x0002
        /*0022*/ 	.short	0x0010
        /*0024*/ 	.byte	0x00, 0xf0, 0x11, 0x00


	//----- nvinfo : EIATTR_KPARAM_INFO
	.align		4
.L_61:
        /*0028*/ 	.byte	0x04, 0x17
        /*002a*/ 	.short	(.L_63 - .L_62)
.L_62:
        /*002c*/ 	.word	0x00000000
        /*0030*/ 	.short	0x0001
        /*0032*/ 	.short	0x0008
        /*0034*/ 	.byte	0x00, 0xf5, 0x21, 0x00


	//----- nvinfo : EIATTR_KPARAM_INFO
	.align		4
.L_63:
        /*0038*/ 	.byte	0x04, 0x17
        /*003a*/ 	.short	(.L_65 - .L_64)
.L_64:
        /*003c*/ 	.word	0x00000000
        /*0040*/ 	.short	0x0000
        /*0042*/ 	.short	0x0000
        /*0044*/ 	.byte	0x00, 0xf0, 0x11, 0x00


	//----- nvinfo : EIATTR_SPARSE_MMA_MASK
	.align		4
.L_65:
        /*0048*/ 	.byte	0x03, 0x50
        /*004a*/ 	.short	0x0000


	//----- nvinfo : EIATTR_MAXREG_COUNT
	.align		4
        /*004c*/ 	.byte	0x03, 0x1b
        /*004e*/ 	.short	0x00ff


	//----- nvinfo : EIATTR_MERCURY_ISA_VERSION
	.align		4
        /*0050*/ 	.byte	0x03, 0x5f
        /*0052*/ 	.short	0x0101


	//----- nvinfo : EIATTR_VRC_CTA_INIT_COUNT
	.align		4
        /*0054*/ 	.byte	0x02, 0x4a
	.zero		1
	.zero		1


	//----- nvinfo : EIATTR_EXIT_INSTR_OFFSETS
	.align		4
        /*0058*/ 	.byte	0x04, 0x1c
        /*005a*/ 	.short	(.L_67 - .L_66)


	//   ....[0]....
.L_66:
        /*005c*/ 	.word	0x00000030


	//   ....[1]....
        /*0060*/ 	.word	0x00000180


	//----- nvinfo : EIATTR_CBANK_PARAM_SIZE
	.align		4
.L_67:
        /*0064*/ 	.byte	0x03, 0x19
        /*0066*/ 	.short	0x0018


	//----- nvinfo : EIATTR_PARAM_CBANK
	.align		4
        /*0068*/ 	.byte	0x04, 0x0a
        /*006a*/ 	.short	(.L_69 - .L_68)
	.align		4
.L_68:
        /*006c*/ 	.word	index@(.nv.constant0._Z24k_fill_array_ascendinglyIfEviPT_ii)
        /*0070*/ 	.short	0x0380
        /*0072*/ 	.short	0x0018


	//----- nvinfo : EIATTR_SW_WAR
	.align		4
.L_69:
        /*0074*/ 	.byte	0x04, 0x36
        /*0076*/ 	.short	(.L_71 - .L_70)
.L_70:
        /*0078*/ 	.word	0x00000008
.L_71:


//--------------------- .nv.info._Z32k_fill_array_ascendingly2D_fieldI6float2EviiiPT_ii --------------------------
	.section	.nv.info._Z32k_fill_array_ascendingly2D_fieldI6float2EviiiPT_ii,"",@"SHT_CUDA_INFO"
	.sectionflags	@""
	.align	4


	//----- nvinfo : EIATTR_CUDA_API_VERSION
	.align		4
        /*0000*/ 	.byte	0x04, 0x37
        /*0002*/ 	.short	(.L_73 - .L_72)
.L_72:
        /*0004*/ 	.word	0x00000082


	//----- nvinfo : EIATTR_KPARAM_INFO
	.align		4
.L_73:
        /*0008*/ 	.byte	0x04, 0x17
        /*000a*/ 	.short	(.L_75 - .L_74)
.L_74:
        /*000c*/ 	.word	0x00000000
        /*0010*/ 	.short	0x0005
        /*0012*/ 	.short	0x001c
        /*0014*/ 	.byte	0x00, 0xf0, 0x11, 0x00


	//----- nvinfo : EIATTR_KPARAM_INFO
	.align		4
.L_75:
        /*0018*/ 	.byte	0x04, 0x17
        /*001a*/ 	.short	(.L_77 - .L_76)
.L_76:
        /*001c*/ 	.word	0x00000000
        /*0020*/ 	.short	0x0004
        /*0022*/ 	.short	0x0018
        /*0024*/ 	.byte	0x00, 0xf0, 0x11, 0x00


	//----- nvinfo : EIATTR_KPARAM_INFO
	.align		4
.L_77:
        /*0028*/ 	.byte	0x04, 0x17
        /*002a*/ 	.short	(.L_79 - .L_78)
.L_78:
        /*002c*/ 	.word	0x00000000
        /*0030*/ 	.short	0x0003
        /*0032*/ 	.short	0x0010
        /*0034*/ 	.byte	0x00, 0xf5, 0x21, 0x00


	//----- nvinfo : EIATTR_KPARAM_INFO
	.align		4
.L_79:
        /*0038*/ 	.byte	0x04, 0x17
        /*003a*/ 	.short	(.L_81 - .L_80)
.L_80:
        /*003c*/ 	.word	0x00000000
        /*0040*/ 	.short	0x0002
        /*0042*/ 	.short	0x0008
        /*0044*/ 	.byte	0x00, 0xf0, 0x11, 0x00


	//----- nvinfo : EIATTR_KPARAM_INFO
	.align		4
.L_81:
        /*0048*/ 	.byte	0x04, 0x17
        /*004a*/ 	.short	(.L_83 - .L_82)
.L_82:
        /*004c*/ 	.word	0x00000000
        /*0050*/ 	.short	0x0001
        /*0052*/ 	.short	0x0004
        /*0054*/ 	.byte	0x00, 0xf0, 0x11, 0x00


	//----- nvinfo : EIATTR_KPARAM_INFO
	.align		4
.L_83:
        /*0058*/ 	.byte	0x04, 0x17
        /*005a*/ 	.short	(.L_85 - .L_84)
.L_84:
        /*005c*/ 	.word	0x00000000
        /*0060*/ 	.short	0x0000
        /*0062*/ 	.short	0x0000
        /*0064*/ 	.byte	0x00, 0xf0, 0x11, 0x00


	//----- nvinfo : EIATTR_SPARSE_MMA_MASK
	.align		4
.L_85:
        /*0068*/ 	.byte	0x03, 0x50
        /*006a*/ 	.short	0x0000


	//----- nvinfo : EIATTR_MAXREG_COUNT
	.align		4
        /*006c*/ 	.byte	0x03, 0x1b
        /*006e*/ 	.short	0x00ff


	//----- nvinfo : EIATTR_MERCURY_ISA_VERSION
	.align		4
        /*0070*/ 	.byte	0x03, 0x5f
        /*0072*/ 	.short	0x0101


	//----- nvinfo : EIATTR_VRC_CTA_INIT_COUNT
	.align		4
        /*0074*/ 	.byte	0x02, 0x4a
	.zero		1
	.zero		1


	//----- nvinfo : EIATTR_EXIT_INSTR_OFFSETS
	.align		4
        /*0078*/ 	.byte	0x04, 0x1c
        /*007a*/ 	.short	(.L_87 - .L_86)


	//   ....[0]....
.L_86:
        /*007c*/ 	.word	0x000000a0


	//   ....[1]....
        /*0080*/ 	.word	0x00000320


	//----- nvinfo : EIATTR_CRS_STACK_SIZE
	.align		4
.L_87:
        /*0084*/ 	.byte	0x04, 0x1e
        /*0086*/ 	.short	(.L_89 - .L_88)
.L_88:
        /*0088*/ 	.word	0x00000000


	//----- nvinfo : EIATTR_CBANK_PARAM_SIZE
	.align		4
.L_89:
        /*008c*/ 	.byte	0x03, 0x19
        /*008e*/ 	.short	0x0020


	//----- nvinfo : EIATTR_PARAM_CBANK
	.align		4
        /*0090*/ 	.byte	0x04, 0x0a
        /*0092*/ 	.short	(.L_91 - .L_90)
	.align		4
.L_90:
        /*0094*/ 	.word	index@(.nv.constant0._Z32k_fill_array_ascendingly2D_fieldI6float2EviiiPT_ii)
        /*0098*/ 	.short	0x0380
        /*009a*/ 	.short	0x0020


	//----- nvinfo : EIATTR_SW_WAR
	.align		4
.L_91:
        /*009c*/ 	.byte	0x04, 0x36
        /*009e*/ 	.short	(.L_93 - .L_92)
.L_92:
        /*00a0*/ 	.word	0x00000008
.L_93:


//--------------------- .nv.callgraph             --------------------------
	.section	.nv.callgraph,"",@"SHT_CUDA_CALLGRAPH"
	.align	4
	.sectionentsize	8
	.align		4
        /*0000*/ 	.word	0x00000000
	.align		4
        /*0004*/ 	.word	0xffffffff
	.align		4
        /*0008*/ 	.word	0x00000000
	.align		4
        /*000c*/ 	.word	0xfffffffe
	.align		4
        /*0010*/ 	.word	0x00000000
	.align		4
        /*0014*/ 	.word	0xfffffffd
	.align		4
        /*0018*/ 	.word	0x00000000
	.align		4
        /*001c*/ 	.word	0xfffffffc


//--------------------- .text._Z25k_fill_array_descendinglyIdEviPT_ii --------------------------
	.section	.text._Z25k_fill_array_descendinglyIdEviPT_ii,"ax",@progbits
	.align	128
        .global         _Z25k_fill_array_descendinglyIdEviPT_ii
        .type           _Z25k_fill_array_descendinglyIdEviPT_ii,@function
        .size           _Z25k_fill_array_descendinglyIdEviPT_ii,(.L_x_11 - _Z25k_fill_array_descendinglyIdEviPT_ii)
        .other          _Z25k_fill_array_descendinglyIdEviPT_ii,@"STO_CUDA_ENTRY STV_DEFAULT"
_Z25k_fill_array_descendinglyIdEviPT_ii:
.text._Z25k_fill_array_descendinglyIdEviPT_ii:
[----:B------:R-:W-:Y:S08]  /*0000*/  LDC R1, c[0x0][0x37c] ;  /* 0x0000df00ff017b82 */ /* 0x000ff00000000800 */
[----:B------:R-:W0:Y:S02]  /*0010*/  LDC R8, c[0x0][0x380] ;  /* 0x0000e000ff087b82 */ /* 0x000e240000000800 */
[----:B0-----:R-:W-:-:S13]  /*0020*/  ISETP.GE.AND P0, PT, R8, 0x1, PT ;  /* 0x000000010800780c */ /* 0x001fda0003f06270 */
[----:B------:R-:W-:Y:S05]  /*0030*/  @!P0 EXIT ;  /* 0x000000000000894d */ /* 0x000fea0003800000 */
[----:B------:R-:W0:Y:S01]  /*0040*/  S2R R0, SR_CTAID.Y ;  /* 0x0000000000007919 */ /* 0x000e220000002600 */
[----:B------:R-:W0:Y:S01]  /*0050*/  S2UR UR6, SR_CTAID.X ;  /* 0x00000000000679c3 */ /* 0x000e220000002500 */
[----:B------:R-:W1:Y:S01]  /*0060*/  LDCU UR4, c[0x0][0x360] ;  /* 0x00006c00ff0477ac */ /* 0x000e620008000800 */
[----:B------:R-:W2:Y:S01]  /*0070*/  S2R R9, SR_TID.X ;  /* 0x0000000000097919 */ /* 0x000ea20000002100 */
[----:B------:R-:W1:Y:S05]  /*0080*/  LDCU UR5, c[0x0][0x370] ;  /* 0x00006e00ff0577ac */ /* 0x000e6a0008000800 */
[----:B------:R-:W3:Y:S01]  /*0090*/  LDC.64 R6, c[0x0][0x388] ;  /* 0x0000e200ff067b82 */ /* 0x000ee20000000a00 */
[----:B------:R-:W4:Y:S01]  /*00a0*/  LDCU.64 UR8, c[0x0][0x358] ;  /* 0x00006b00ff0877ac */ /* 0x000f220008000a00 */
[----:B------:R-:W5:Y:S01]  /*00b0*/  LDCU UR7, c[0x0][0x394] ;  /* 0x00007280ff0777ac */ /* 0x000f620008000800 */
[----:B-1----:R-:W-:Y:S01]  /*00c0*/  UIMAD UR5, UR4, UR5, URZ ;  /* 0x00000005040572a4 */ /* 0x002fe2000f8e02ff */
[----:B0-----:R-:W-:-:S04]  /*00d0*/  VIADD R0, R0, UR6 ;  /* 0x0000000600007c36 */ /* 0x001fc80008000000 */
[----:B--2---:R-:W-:Y:S01]  /*00e0*/  IMAD R9, R0, UR4, R9 ;  /* 0x0000000400097c24 */ /* 0x004fe2000f8e0209 */
[----:B----45:R-:W-:-:S06]  /*00f0*/  UMOV UR4, URZ ;  /* 0x000000ff00047c82 */ /* 0x030fcc0008000000 */
.L_x_0:
[----:B------:R-:W-:Y:S01]  /*0100*/  IADD3 R9, PT, PT, R9, UR4, RZ ;  /* 0x0000000409097c10 */ /* 0x000fe2000fffe0ff */
[----:B------:R-:W-:-:S03]  /*0110*/  UIADD3 UR4, UPT, UPT, UR5, UR4, URZ ;  /* 0x0000000405047290 */ /* 0x000fc6000fffe0ff */
[C---:B0-----:R-:W-:Y:S01]  /*0120*/  IADD3 R2, PT, PT, -R9.reuse, UR7, R8 ;  /* 0x0000000709027c10 */ /* 0x041fe2000fffe108 */
[----:B---3--:R-:W-:Y:S02]  /*0130*/  IMAD.WIDE R4, R9, 0x8, R6 ;  /* 0x0000000809047825 */ /* 0x008fe400078e0206 */
[----:B------:R-:W-:-:S03]  /*0140*/  ISETP.LE.AND P0, PT, R8, UR4, PT ;  /* 0x0000000408007c0c */ /* 0x000fc6000bf03270 */
[----:B------:R-:W0:Y:S02]  /*0150*/  I2F.F64 R2, R2 ;  /* 0x0000000200027312 */ /* 0x000e240000201c00 */
[----:B0-----:R0:W-:Y:S08]  /*0160*/  STG.E.64 desc[UR8][R4.64], R2 ;  /* 0x0000000204007986 */ /* 0x0011f0000c101b08 */
[----:B------:R-:W-:Y:S05]  /*0170*/  @!P0 BRA `(.L_x_0) ;  /* 0xfffffffc00e08947 */ /* 0x000fea000383ffff */
[----:B------:R-:W-:Y:S05]  /*0180*/  EXIT ;  /* 0x000000000000794d */ /* 0x000fea0003800000 */
.L_x_1:
[----:B------:R-:W-:-:S00]  /*0190*/  BRA `(.L_x_1) ;  /* 0xfffffffc00fc7947 */ /* 0x000fc0000383ffff */
[----:B------:R-:W-:-:S00]  /*01a0*/  NOP ;  /* 0x0000000000007918 */ /* 0x000fc00000000000 */
        /* <DEDUP_REMOVED lines=13> */
.L_x_11:


//--------------------- .text._Z25k_fill_array_descendinglyIfEviPT_ii --------------------------
	.section	.text._Z25k_fill_array_descendinglyIfEviPT_ii,"ax",@progbits
	.align	128
        .global         _Z25k_fill_array_descendinglyIfEviPT_ii
        .type           _Z25k_fill_array_descendinglyIfEviPT_ii,@function
        .size           _Z25k_fill_array_descendinglyIfEviPT_ii,(.L_x_12 - _Z25k_fill_array_descendinglyIfEviPT_ii)
        .other          _Z25k_fill_array_descendinglyIfEviPT_ii,@"STO_CUDA_ENTRY STV_DEFAULT"
_Z25k_fill_array_descendinglyIfEviPT_ii:
.text._Z25k_fill_array_descendinglyIfEviPT_ii:
        /* <DEDUP_REMOVED lines=16> */
.L_x_2:
[----:B------:R-:W-:Y:S01]  /*0100*/  VIADD R7, R7, UR4 ;  /* 0x0000000407077c36 */ /* 0x000fe20008000000 */
[----:B------:R-:W-:-:S03]  /*0110*/  UIADD3 UR4, UPT, UPT, UR5, UR4, URZ ;  /* 0x0000000405047290 */ /* 0x000fc6000fffe0ff */
[C---:B0--3--:R-:W-:Y:S01]  /*0120*/  IMAD.WIDE R2, R7.reuse, 0x4, R4 ;  /* 0x0000000407027825 */ /* 0x049fe200078e0204 */
[----:B------:R-:W-:Y:S02]  /*0130*/  IADD3 R0, PT, PT, -R7, UR7, R6 ;  /* 0x0000000707007c10 */ /* 0x000fe4000fffe106 */
[----:B------:R-:W-:Y:S02]  /*0140*/  ISETP.LE.AND P0, PT, R6, UR4, PT ;  /* 0x0000000406007c0c */ /* 0x000fe4000bf03270 */
[----:B------:R-:W-:-:S05]  /*0150*/  I2FP.F32.S32 R9, R0 ;  /* 0x0000000000097245 */ /* 0x000fca0000201400 */
[----:B------:R0:W-:Y:S06]  /*0160*/  STG.E desc[UR8][R2.64], R9 ;  /* 0x0000000902007986 */ /* 0x0001ec000c101908 */
[----:B------:R-:W-:Y:S05]  /*0170*/  @!P0 BRA `(.L_x_2) ;  /* 0xfffffffc00e08947 */ /* 0x000fea000383ffff */
[----:B------:R-:W-:Y:S05]  /*0180*/  EXIT ;  /* 0x000000000000794d */ /* 0x000fea0003800000 */
.L_x_3:
        /* <DEDUP_REMOVED lines=15> */
.L_x_12:


//--------------------- .text._Z24k_fill_array_ascendinglyIfEviPT_ii --------------------------
	.section	.text._Z24k_fill_array_ascendinglyIfEviPT_ii,"ax",@progbits
	.align	128
        .global         _Z24k_fill_array_ascendinglyIfEviPT_ii
        .type           _Z24k_fill_array_ascendinglyIfEviPT_ii,@function
        .size           _Z24k_fill_array_ascendinglyIfEviPT_ii,(.L_x_13 - _Z24k_fill_array_ascendinglyIfEviPT_ii)
        .other          _Z24k_fill_array_ascendinglyIfEviPT_ii,@"STO_CUDA_ENTRY STV_DEFAULT"
_Z24k_fill_array_ascendinglyIfEviPT_ii:
.text._Z24k_fill_array_ascendinglyIfEviPT_ii:
        /* <DEDUP_REMOVED lines=16> */
.L_x_4:
[----:B------:R-:W-:Y:S01]  /*0100*/  VIADD R7, R7, UR4 ;  /* 0x0000000407077c36 */ /* 0x000fe20008000000 */
[----:B------:R-:W-:-:S03]  /*0110*/  UIADD3 UR4, UPT, UPT, UR5, UR4, URZ ;  /* 0x0000000405047290 */ /* 0x000fc6000fffe0ff */
[C---:B0--3--:R-:W-:Y:S01]  /*0120*/  IMAD.WIDE R2, R7.reuse, 0x4, R4 ;  /* 0x0000000407027825 */ /* 0x049fe200078e0204 */
[----:B------:R-:W-:Y:S02]  /*0130*/  IADD3.X R0, PT, PT, R7, UR7, RZ, PT, !PT ;  /* 0x0000000707007c10 */ /* 0x000fe4000bffe4ff */
[----:B------:R-:W-:Y:S02]  /*0140*/  ISETP.LE.AND P0, PT, R6, UR4, PT ;  /* 0x0000000406007c0c */ /* 0x000fe4000bf03270 */
[----:B------:R-:W-:-:S05]  /*0150*/  I2FP.F32.S32 R9, R0 ;  /* 0x0000000000097245 */ /* 0x000fca0000201400 */
[----:B------:R0:W-:Y:S06]  /*0160*/  STG.E desc[UR8][R2.64], R9 ;  /* 0x0000000902007986 */ /* 0x0001ec000c101908 */
[----:B------:R-:W-:Y:S05]  /*0170*/  @!P0 BRA `(.L_x_4) ;  /* 0xfffffffc00e08947 */ /* 0x000fea000383ffff */
[----:B------:R-:W-:Y:S05]  /*0180*/  EXIT ;  /* 0x000000000000794d */ /* 0x000fea0003800000 */
.L_x_5:
        /* <DEDUP_REMOVED lines=15> */
.L_x_13:


//--------------------- .text._Z32k_fill_array_ascendingly2D_fieldI6float2EviiiPT_ii --------------------------
	.section	.text._Z32k_fill_array_ascendingly2D_fieldI6float2EviiiPT_ii,"ax",@progbits
	.align	128
        .global         _Z32k_fill_array_ascendingly2D_fieldI6float2EviiiPT_ii
        .type           _Z32k_fill_array_ascendingly2D_fieldI6float2EviiiPT_ii,@function
        .size           _Z32k_fill_array_ascendingly2D_fieldI6float2EviiiPT_ii,(.L_x_14 - _Z32k_fill_array_ascendingly2D_fieldI6float2EviiiPT_ii)
        .other          _Z32k_fill_array_ascendingly2D_fieldI6float2EviiiPT_ii,@"STO_CUDA_ENTRY STV_DEFAULT"
_Z32k_fill_array_ascendingly2D_fieldI6float2EviiiPT_ii:
.text._Z32k_fill_array_ascendingly2D_fieldI6float2EviiiPT_ii:
[----:B------:R-:W-:Y:S01]  /*0000*/  LDC R1, c[0x0][0x37c] ;  /* 0x0000df00ff017b82 */ /* 0x000fe20000000800 */
[----:B------:R-:W0:Y:S07]  /*0010*/  S2R R0, SR_TID.Y ;  /* 0x0000000000007919 */ /* 0x000e2e0000002200 */
[----:B------:R-:W0:Y:S01]  /*0020*/  S2UR UR4, SR_CTAID.Y ;  /* 0x00000000000479c3 */ /* 0x000e220000002600 */
[----:B------:R-:W1:Y:S07]  /*0030*/  LDCU UR12, c[0x0][0x388] ;  /* 0x00007100ff0c77ac */ /* 0x000e6e0008000800 */
[----:B------:R-:W0:Y:S08]  /*0040*/  LDC R13, c[0x0][0x364] ;  /* 0x0000d900ff0d7b82 */ /* 0x000e300000000800 */
[----:B------:R-:W2:Y:S01]  /*0050*/  LDC R2, c[0x0][0x380] ;  /* 0x0000e000ff027b82 */ /* 0x000ea20000000800 */
[----:B-1----:R-:W-:-:S02]  /*0060*/  IMAD R11, RZ, RZ, -UR12 ;  /* 0x8000000cff0b7e24 */ /* 0x002fc4000f8e02ff */
[----:B0-----:R-:W-:Y:S02]  /*0070*/  IMAD R0, R13, UR4, R0 ;  /* 0x000000040d007c24 */ /* 0x001fe4000f8e0200 */
[----:B--2---:R-:W-:-:S05]  /*0080*/  IMAD R7, R11, 0x2, R2 ;  /* 0x000000020b077824 */ /* 0x004fca00078e0202 */
[----:B------:R-:W-:-:S13]  /*0090*/  ISETP.GE.AND P0, PT, R0, R7, PT ;  /* 0x000000070000720c */ /* 0x000fda0003f06270 */
[----:B------:R-:W-:Y:S05]  /*00a0*/  @P0 EXIT ;  /* 0x000000000000094d */ /* 0x000fea0003800000 */
[----:B------:R-:W0:Y:S01]  /*00b0*/  S2R R3, SR_TID.X ;  /* 0x0000000000037919 */ /* 0x000e220000002100 */
[----:B------:R-:W0:Y:S01]  /*00c0*/  S2UR UR8, SR_CTAID.X ;  /* 0x00000000000879c3 */ /* 0x000e220000002500 */
[----:B------:R-:W1:Y:S01]  /*00d0*/  LDCU.64 UR6, c[0x0][0x398] ;  /* 0x00007300ff0677ac */ /* 0x000e620008000a00 */
[----:B------:R-:W2:Y:S06]  /*00e0*/  LDCU.64 UR10, c[0x0][0x358] ;  /* 0x00006b00ff0a77ac */ /* 0x000eac0008000a00 */
[----:B------:R-:W0:Y:S01]  /*00f0*/  LDC R8, c[0x0][0x360] ;  /* 0x0000d800ff087b82 */ /* 0x000e220000000800 */
[----:B------:R-:W3:Y:S07]  /*0100*/  LDCU UR9, c[0x0][0x374] ;  /* 0x00006e80ff0977ac */ /* 0x000eee0008000800 */
[----:B------:R-:W4:Y:S01]  /*0110*/  LDC R4, c[0x0][0x384] ;  /* 0x0000e100ff047b82 */ /* 0x000f220000000800 */
[----:B-1----:R-:W-:-:S02]  /*0120*/  UIMAD UR5, UR12, UR6, URZ ;  /* 0x000000060c0572a4 */ /* 0x002fc4000f8e02ff */
[----:B------:R-:W-:Y:S02]  /*0130*/  UIADD3 UR4, UPT, UPT, -UR12, 0x1, UR7 ;  /* 0x000000010c047890 */ /* 0x000fe4000fffe107 */
[----:B------:R-:W-:Y:S01]  /*0140*/  USHF.R.S32.HI UR6, URZ, 0x1f, UR5 ;  /* 0x0000001fff067899 */ /* 0x000fe20008011405 */
[----:B---3--:R-:W-:Y:S02]  /*0150*/  IMAD R13, R13, UR9, RZ ;  /* 0x000000090d0d7c24 */ /* 0x008fe4000f8e02ff */
[C---:B0-----:R-:W-:Y:S02]  /*0160*/  IMAD R2, R8.reuse, UR8, R3 ;  /* 0x0000000808027c24 */ /* 0x041fe4000f8e0203 */
[----:B------:R-:W-:-:S03]  /*0170*/  IMAD R8, R8, UR9, RZ ;  /* 0x0000000908087c24 */ /* 0x000fc6000f8e02ff */
[----:B------:R-:W-:Y:S02]  /*0180*/  IADD3 R6, PT, PT, R2, UR12, RZ ;  /* 0x0000000c02067c10 */ /* 0x000fe4000fffe0ff */
[----:B----4-:R-:W-:Y:S01]  /*0190*/  LEA R11, R11, R4, 0x1 ;  /* 0x000000040b0b7211 */ /* 0x010fe200078e08ff */
[----:B--2---:R-:W-:-:S07]  /*01a0*/  VIADD R9, R4, -UR12 ;  /* 0x8000000c04097c36 */ /* 0x004fce0008000000 */
.L_x_9:
[----:B------:R-:W-:Y:S01]  /*01b0*/  ISETP.GE.AND P0, PT, R6, R9, PT ;  /* 0x000000090600720c */ /* 0x000fe20003f06270 */
[----:B------:R-:W-:-:S12]  /*01c0*/  BSSY.RECONVERGENT B0, `(.L_x_6) ;  /* 0x0000012000007945 */ /* 0x000fd80003800200 */
[----:B0-----:R-:W-:Y:S05]  /*01d0*/  @P0 BRA `(.L_x_7) ;  /* 0x0000000000400947 */ /* 0x001fea0003800000 */
[----:B------:R-:W0:Y:S01]  /*01e0*/  LDC.64 R4, c[0x0][0x390] ;  /* 0x0000e400ff047b82 */ /* 0x000e220000000a00 */
[----:B------:R-:W1:Y:S01]  /*01f0*/  LDCU UR7, c[0x0][0x398] ;  /* 0x00007300ff0777ac */ /* 0x000e620008000800 */
[----:B------:R-:W-:Y:S02]  /*0200*/  IMAD R10, R11, R0, UR4 ;  /* 0x000000040b0a7e24 */ /* 0x000fe4000f8e0200 */
[----:B------:R-:W-:Y:S02]  /*0210*/  IMAD.MOV.U32 R15, RZ, RZ, R6 ;  /* 0x000000ffff0f7224 */ /* 0x000fe400078e0006 */
[----:B-1----:R-:W-:-:S05]  /*0220*/  IMAD R3, R0, UR7, RZ ;  /* 0x0000000700037c24 */ /* 0x002fca000f8e02ff */
[----:B0-----:R-:W-:Y:S02]  /*0230*/  IADD3 R2, P0, P1, R3, UR5, R4 ;  /* 0x0000000503027c10 */ /* 0x001fe4000f91e004 */
[----:B------:R-:W-:-:S04]  /*0240*/  SHF.R.S32.HI R4, RZ, 0x1f, R3 ;  /* 0x0000001fff047819 */ /* 0x000fc80000011403 */
[----:B------:R-:W-:-:S07]  /*0250*/  IADD3.X R3, PT, PT, R4, UR6, R5, P0, P1 ;  /* 0x0000000604037c10 */ /* 0x000fce00087e2405 */
.L_x_8:
[----:B0-----:R-:W-:-:S04]  /*0260*/  IADD3 R4, PT, PT, R10, R15, RZ ;  /* 0x0000000f0a047210 */ /* 0x001fc80007ffe0ff */
[----:B------:R-:W-:Y:S01]  /*0270*/  I2FP.F32.S32 R16, R4 ;  /* 0x0000000400107245 */ /* 0x000fe20000201400 */
[----:B------:R-:W-:Y:S01]  /*0280*/  IMAD.WIDE R4, R15, 0x8, R2 ;  /* 0x000000080f047825 */ /* 0x000fe200078e0202 */
[----:B------:R-:W-:-:S03]  /*0290*/  IADD3 R15, PT, PT, R8, R15, RZ ;  /* 0x0000000f080f7210 */ /* 0x000fc60007ffe0ff */
[----:B------:R-:W-:Y:S01]  /*02a0*/  IMAD.MOV.U32 R17, RZ, RZ, R16 ;  /* 0x000000ffff117224 */ /* 0x000fe200078e0010 */
[----:B------:R-:W-:-:S04]  /*02b0*/  ISETP.GE.AND P0, PT, R15, R9, PT ;  /* 0x000000090f00720c */ /* 0x000fc80003f06270 */
[----:B------:R0:W-:Y:S09]  /*02c0*/  STG.E.64 desc[UR10][R4.64], R16 ;  /* 0x0000001004007986 */ /* 0x0001f2000c101b0a */
[----:B------:R-:W-:Y:S05]  /*02d0*/  @!P0 BRA `(.L_x_8) ;  /* 0xfffffffc00e08947 */ /* 0x000fea000383ffff */
.L_x_7:
[----:B------:R-:W-:Y:S05]  /*02e0*/  BSYNC.RECONVERGENT B0 ;  /* 0x0000000000007941 */ /* 0x000fea0003800200 */
.L_x_6:
[----:B------:R-:W-:-:S04]  /*02f0*/  IADD3 R0, PT, PT, R13, R0, RZ ;  /* 0x000000000d007210 */ /* 0x000fc80007ffe0ff */
[----:B------:R-:W-:-:S13]  /*0300*/  ISETP.GE.AND P0, PT, R0, R7, PT ;  /* 0x000000070000720c */ /* 0x000fda0003f06270 */
[----:B------:R-:W-:Y:S05]  /*0310*/  @!P0 BRA `(.L_x_9) ;  /* 0xfffffffc00a48947 */ /* 0x000fea000383ffff */
[----:B------:R-:W-:Y:S05]  /*0320*/  EXIT ;  /* 0x000000000000794d */ /* 0x000fea0003800000 */
.L_x_10:
        /* <DEDUP_REMOVED lines=13> */
.L_x_14:


//--------------------- .nv.shared.reserved.0     --------------------------
	.section	.nv.shared.reserved.0,"aw",@nobits
	.weak		__nv_reservedSMEM_offset_0_alias
	.size		__nv_reservedSMEM_offset_0_alias, 0, 64
	.other		__nv_reservedSMEM_offset_0_alias,@"STO_CUDA_RESERVED_SHARED STV_DEFAULT"
__nv_reservedSMEM_offset_0_alias:
	.zero		0
	.zero		64


//--------------------- .nv.constant0._Z25k_fill_array_descendinglyIdEviPT_ii --------------------------
	.section	.nv.constant0._Z25k_fill_array_descendinglyIdEviPT_ii,"a",@progbits
	.sectionflags	@""
	.align	4
.nv.constant0._Z25k_fill_array_descendinglyIdEviPT_ii:
	.zero		920


//--------------------- .nv.constant0._Z25k_fill_array_descendinglyIfEviPT_ii --------------------------
	.section	.nv.constant0._Z25k_fill_array_descendinglyIfEviPT_ii,"a",@progbits
	.sectionflags	@""
	.align	4
.nv.constant0._Z25k_fill_array_descendinglyIfEviPT_ii:
	.zero		920


//--------------------- .nv.constant0._Z24k_fill_array_ascendinglyIfEviPT_ii --------------------------
	.section	.nv.constant0._Z24k_fill_array_ascendinglyIfEviPT_ii,"a",@progbits
	.sectionflags	@""
	.align	4
.nv.constant0._Z24k_fill_array_ascendinglyIfEviPT_ii:
	.zero		920


//--------------------- .nv.constant0._Z32k_fill_array_ascendingly2D_fieldI6float2EviiiPT_ii --------------------------
	.section	.nv.constant0._Z32k_fill_array_ascendingly2D_fieldI6float2EviiiPT_ii,"a",@progbits
	.sectionflags	@""
	.align	4
.nv.constant0._Z32k_fill_array_ascendingly2D_fieldI6float2EviiiPT_ii:
	.zero		928


//--------------------- SYMBOLS --------------------------

	.type		.nv.reservedSmem.offset0,@object
	.size		.nv.reservedSmem.offset0,0x4
